//
// Generated by NVIDIA NVVM Compiler
//
// Compiler Build ID: CL-36424714
// Cuda compilation tools, release 13.0, V13.0.88
// Based on NVVM 20.0.0
//

.version 9.0
.target sm_100
.address_size 64

	// .globl	_Z11brute_forcePcS_Piii

.visible .entry _Z11brute_forcePcS_Piii(
	.param .u64 .ptr .align 1 _Z11brute_forcePcS_Piii_param_0,
	.param .u64 .ptr .align 1 _Z11brute_forcePcS_Piii_param_1,
	.param .u64 .ptr .align 1 _Z11brute_forcePcS_Piii_param_2,
	.param .u32 _Z11brute_forcePcS_Piii_param_3,
	.param .u32 _Z11brute_forcePcS_Piii_param_4
)
{
	.reg .pred 	%p<40>;
	.reg .b16 	%rs<159>;
	.reg .b32 	%r<93>;
	.reg .b64 	%rd<31>;

	ld.param.u64 	%rd11, [_Z11brute_forcePcS_Piii_param_0];
	ld.param.u64 	%rd12, [_Z11brute_forcePcS_Piii_param_1];
	ld.param.u64 	%rd10, [_Z11brute_forcePcS_Piii_param_2];
	ld.param.u32 	%r37, [_Z11brute_forcePcS_Piii_param_3];
	ld.param.u32 	%r38, [_Z11brute_forcePcS_Piii_param_4];
	cvta.to.global.u64 	%rd1, %rd12;
	cvta.to.global.u64 	%rd2, %rd11;
	mov.u32 	%r1, %tid.x;
	mov.u32 	%r39, %ctaid.x;
	mov.u32 	%r40, %ntid.x;
	mul.lo.s32 	%r2, %r39, %r40;
	add.s32 	%r3, %r2, %r1;
	sub.s32 	%r41, %r38, %r37;
	setp.gt.s32 	%p1, %r3, %r41;
	@%p1 bra 	$L__BB0_15;
	setp.lt.s32 	%p2, %r37, 1;
	mov.b32 	%r92, 1;
	@%p2 bra 	$L__BB0_14;
	and.b32  	%r4, %r37, 15;
	setp.lt.u32 	%p3, %r37, 16;
	mov.b32 	%r92, 1;
	mov.b32 	%r84, 0;
	@%p3 bra 	$L__BB0_5;
	and.b32  	%r84, %r37, 2147483632;
	neg.s32 	%r78, %r84;
	add.s64 	%rd3, %rd2, 7;
	add.s64 	%rd29, %rd1, 7;
	mov.b32 	%r92, 1;
	mov.u32 	%r77, %r3;
$L__BB0_4:
	.pragma "nounroll";
	cvt.s64.s32 	%rd13, %r77;
	add.s64 	%rd14, %rd3, %rd13;
	ld.global.u8 	%rs1, [%rd14+-7];
	ld.global.u8 	%rs4, [%rd29+-7];
	setp.eq.s16 	%p4, %rs1, %rs4;
	ld.global.u8 	%rs7, [%rd14+-6];
	ld.global.u8 	%rs10, [%rd29+-6];
	setp.eq.s16 	%p5, %rs7, %rs10;
	ld.global.u8 	%rs13, [%rd14+-5];
	ld.global.u8 	%rs16, [%rd29+-5];
	setp.eq.s16 	%p6, %rs13, %rs16;
	ld.global.u8 	%rs19, [%rd14+-4];
	ld.global.u8 	%rs22, [%rd29+-4];
	setp.eq.s16 	%p7, %rs19, %rs22;
	ld.global.u8 	%rs25, [%rd14+-3];
	ld.global.u8 	%rs28, [%rd29+-3];
	setp.eq.s16 	%p8, %rs25, %rs28;
	ld.global.u8 	%rs31, [%rd14+-2];
	ld.global.u8 	%rs34, [%rd29+-2];
	setp.eq.s16 	%p9, %rs31, %rs34;
	ld.global.u8 	%rs37, [%rd14+-1];
	ld.global.u8 	%rs40, [%rd29+-1];
	setp.eq.s16 	%p10, %rs37, %rs40;
	ld.global.u8 	%rs43, [%rd14];
	ld.global.u8 	%rs46, [%rd29];
	setp.eq.s16 	%p11, %rs43, %rs46;
	ld.global.u8 	%rs49, [%rd14+1];
	ld.global.u8 	%rs52, [%rd29+1];
	setp.eq.s16 	%p12, %rs49, %rs52;
	ld.global.u8 	%rs55, [%rd14+2];
	ld.global.u8 	%rs58, [%rd29+2];
	setp.eq.s16 	%p13, %rs55, %rs58;
	ld.global.u8 	%rs61, [%rd14+3];
	ld.global.u8 	%rs64, [%rd29+3];
	setp.eq.s16 	%p14, %rs61, %rs64;
	ld.global.u8 	%rs67, [%rd14+4];
	ld.global.u8 	%rs70, [%rd29+4];
	setp.eq.s16 	%p15, %rs67, %rs70;
	ld.global.u8 	%rs73, [%rd14+5];
	ld.global.u8 	%rs76, [%rd29+5];
	setp.eq.s16 	%p16, %rs73, %rs76;
	ld.global.u8 	%rs79, [%rd14+6];
	ld.global.u8 	%rs82, [%rd29+6];
	setp.eq.s16 	%p17, %rs79, %rs82;
	ld.global.u8 	%rs85, [%rd14+7];
	ld.global.u8 	%rs88, [%rd29+7];
	setp.eq.s16 	%p18, %rs85, %rs88;
	ld.global.u8 	%rs91, [%rd14+8];
	ld.global.u8 	%rs92, [%rd29+8];
	setp.eq.s16 	%p19, %rs91, %rs92;
	selp.b32 	%r47, %r92, 0, %p4;
	selp.b32 	%r48, %r47, 0, %p5;
	selp.b32 	%r49, %r48, 0, %p6;
	selp.b32 	%r50, %r49, 0, %p7;
	selp.b32 	%r51, %r50, 0, %p8;
	selp.b32 	%r52, %r51, 0, %p9;
	selp.b32 	%r53, %r52, 0, %p10;
	selp.b32 	%r54, %r53, 0, %p11;
	selp.b32 	%r55, %r54, 0, %p12;
	selp.b32 	%r56, %r55, 0, %p13;
	selp.b32 	%r57, %r56, 0, %p14;
	selp.b32 	%r58, %r57, 0, %p15;
	selp.b32 	%r59, %r58, 0, %p16;
	selp.b32 	%r60, %r59, 0, %p17;
	selp.b32 	%r61, %r60, 0, %p18;
	selp.b32 	%r92, %r61, 0, %p19;
	add.s32 	%r78, %r78, 16;
	add.s32 	%r77, %r77, 16;
	add.s64 	%rd29, %rd29, 16;
	setp.ne.s32 	%p20, %r78, 0;
	@%p20 bra 	$L__BB0_4;
$L__BB0_5:
	setp.eq.s32 	%p21, %r4, 0;
	@%p21 bra 	$L__BB0_14;
	and.b32  	%r16, %r37, 7;
	setp.lt.u32 	%p22, %r4, 8;
	@%p22 bra 	$L__BB0_8;
	add.s32 	%r63, %r84, %r3;
	cvt.s64.s32 	%rd15, %r63;
	add.s64 	%rd16, %rd2, %rd15;
	ld.global.u8 	%rs93, [%rd16];
	cvt.u64.u32 	%rd17, %r84;
	add.s64 	%rd18, %rd1, %rd17;
	ld.global.u8 	%rs96, [%rd18];
	setp.eq.s16 	%p23, %rs93, %rs96;
	ld.global.u8 	%rs99, [%rd16+1];
	ld.global.u8 	%rs102, [%rd18+1];
	setp.eq.s16 	%p24, %rs99, %rs102;
	ld.global.u8 	%rs105, [%rd16+2];
	ld.global.u8 	%rs108, [%rd18+2];
	setp.eq.s16 	%p25, %rs105, %rs108;
	ld.global.u8 	%rs111, [%rd16+3];
	ld.global.u8 	%rs114, [%rd18+3];
	setp.eq.s16 	%p26, %rs111, %rs114;
	ld.global.u8 	%rs117, [%rd16+4];
	ld.global.u8 	%rs120, [%rd18+4];
	setp.eq.s16 	%p27, %rs117, %rs120;
	ld.global.u8 	%rs123, [%rd16+5];
	ld.global.u8 	%rs126, [%rd18+5];
	setp.eq.s16 	%p28, %rs123, %rs126;
	ld.global.u8 	%rs129, [%rd16+6];
	ld.global.u8 	%rs132, [%rd18+6];
	setp.eq.s16 	%p29, %rs129, %rs132;
	ld.global.u8 	%rs135, [%rd16+7];
	ld.global.u8 	%rs136, [%rd18+7];
	setp.eq.s16 	%p30, %rs135, %rs136;
	selp.b32 	%r64, %r92, 0, %p23;
	selp.b32 	%r65, %r64, 0, %p24;
	selp.b32 	%r66, %r65, 0, %p25;
	selp.b32 	%r67, %r66, 0, %p26;
	selp.b32 	%r68, %r67, 0, %p27;
	selp.b32 	%r69, %r68, 0, %p28;
	selp.b32 	%r70, %r69, 0, %p29;
	selp.b32 	%r92, %r70, 0, %p30;
	add.s32 	%r84, %r84, 8;
$L__BB0_8:
	setp.eq.s32 	%p31, %r16, 0;
	@%p31 bra 	$L__BB0_14;
	and.b32  	%r22, %r37, 3;
	setp.lt.u32 	%p32, %r16, 4;
	@%p32 bra 	$L__BB0_11;
	add.s32 	%r72, %r84, %r3;
	cvt.s64.s32 	%rd19, %r72;
	add.s64 	%rd20, %rd2, %rd19;
	ld.global.u8 	%rs137, [%rd20];
	cvt.u64.u32 	%rd21, %r84;
	add.s64 	%rd22, %rd1, %rd21;
	ld.global.u8 	%rs140, [%rd22];
	setp.eq.s16 	%p33, %rs137, %rs140;
	ld.global.u8 	%rs143, [%rd20+1];
	ld.global.u8 	%rs146, [%rd22+1];
	setp.eq.s16 	%p34, %rs143, %rs146;
	ld.global.u8 	%rs149, [%rd20+2];
	ld.global.u8 	%rs152, [%rd22+2];
	setp.eq.s16 	%p35, %rs149, %rs152;
	ld.global.u8 	%rs155, [%rd20+3];
	ld.global.u8 	%rs156, [%rd22+3];
	setp.eq.s16 	%p36, %rs155, %rs156;
	selp.b32 	%r73, %r92, 0, %p33;
	selp.b32 	%r74, %r73, 0, %p34;
	selp.b32 	%r75, %r74, 0, %p35;
	selp.b32 	%r92, %r75, 0, %p36;
	add.s32 	%r84, %r84, 4;
$L__BB0_11:
	setp.eq.s32 	%p37, %r22, 0;
	@%p37 bra 	$L__BB0_14;
	cvt.u64.u32 	%rd23, %r84;
	add.s64 	%rd30, %rd1, %rd23;
	add.s32 	%r76, %r1, %r84;
	add.s32 	%r90, %r76, %r2;
	neg.s32 	%r89, %r22;
$L__BB0_13:
	.pragma "nounroll";
	cvt.s64.s32 	%rd24, %r90;
	add.s64 	%rd25, %rd2, %rd24;
	ld.global.u8 	%rs157, [%rd25];
	ld.global.u8 	%rs158, [%rd30];
	setp.eq.s16 	%p38, %rs157, %rs158;
	selp.b32 	%r92, %r92, 0, %p38;
	add.s64 	%rd30, %rd30, 1;
	add.s32 	%r90, %r90, 1;
	add.s32 	%r89, %r89, 1;
	setp.ne.s32 	%p39, %r89, 0;
	@%p39 bra 	$L__BB0_13;
$L__BB0_14:
	cvta.to.global.u64 	%rd26, %rd10;
	mul.wide.s32 	%rd27, %r3, 4;
	add.s64 	%rd28, %rd26, %rd27;
	st.global.u32 	[%rd28], %r92;
$L__BB0_15:
	ret;

}
	// .globl	_Z31nonperiodic_version_binary_treePcS_PiS0_i
.visible .entry _Z31nonperiodic_version_binary_treePcS_PiS0_i(
	.param .u64 .ptr .align 1 _Z31nonperiodic_version_binary_treePcS_PiS0_i_param_0,
	.param .u64 .ptr .align 1 _Z31nonperiodic_version_binary_treePcS_PiS0_i_param_1,
	.param .u64 .ptr .align 1 _Z31nonperiodic_version_binary_treePcS_PiS0_i_param_2,
	.param .u64 .ptr .align 1 _Z31nonperiodic_version_binary_treePcS_PiS0_i_param_3,
	.param .u32 _Z31nonperiodic_version_binary_treePcS_PiS0_i_param_4
)
{
	.reg .pred 	%p<8>;
	.reg .b16 	%rs<5>;
	.reg .b32 	%r<40>;
	.reg .b64 	%rd<31>;

	ld.param.u64 	%rd8, [_Z31nonperiodic_version_binary_treePcS_PiS0_i_param_0];
	ld.param.u64 	%rd9, [_Z31nonperiodic_version_binary_treePcS_PiS0_i_param_1];
	ld.param.u64 	%rd10, [_Z31nonperiodic_version_binary_treePcS_PiS0_i_param_2];
	ld.param.u64 	%rd11, [_Z31nonperiodic_version_binary_treePcS_PiS0_i_param_3];
	ld.param.u32 	%r38, [_Z31nonperiodic_version_binary_treePcS_PiS0_i_param_4];
	cvta.to.global.u64 	%rd1, %rd9;
	cvta.to.global.u64 	%rd2, %rd8;
	cvta.to.global.u64 	%rd3, %rd11;
	cvta.to.global.u64 	%rd4, %rd10;
	mov.u32 	%r1, %tid.x;
	mov.u32 	%r16, %ntid.x;
	mov.u32 	%r17, %ctaid.x;
	mul.lo.s32 	%r2, %r16, %r17;
	add.s32 	%r3, %r2, %r1;
	mul.wide.s32 	%rd12, %r3, 4;
	add.s64 	%rd5, %rd4, %rd12;
	st.global.u32 	[%rd5], %r3;
	bar.sync 	0;
	setp.eq.s32 	%p1, %r38, 2;
	mov.b32 	%r39, 1;
	@%p1 bra 	$L__BB1_8;
	shl.b32 	%r4, %r3, 1;
	mov.b32 	%r39, 1;
$L__BB1_2:
	mov.u32 	%r6, %r38;
	mul.lo.s32 	%r7, %r39, %r4;
	shr.u32 	%r19, %r6, 31;
	add.s32 	%r20, %r6, %r19;
	shr.s32 	%r21, %r20, 1;
	setp.ge.u32 	%p2, %r1, %r21;
	@%p2 bra 	$L__BB1_7;
	add.s32 	%r8, %r7, %r39;
	setp.lt.s32 	%p3, %r8, %r6;
	@%p3 bra 	$L__BB1_5;
	st.global.u32 	[%rd5], %r7;
	bra.uni 	$L__BB1_7;
$L__BB1_5:
	mul.wide.s32 	%rd13, %r8, 4;
	add.s64 	%rd14, %rd4, %rd13;
	ld.global.u32 	%r9, [%rd14];
	mul.wide.s32 	%rd15, %r7, 4;
	add.s64 	%rd6, %rd4, %rd15;
	ld.global.u32 	%r22, [%rd6];
	sub.s32 	%r23, %r9, %r22;
	mul.wide.s32 	%rd16, %r23, 4;
	add.s64 	%rd17, %rd3, %rd16;
	ld.global.u32 	%r24, [%rd17];
	add.s32 	%r25, %r9, %r24;
	cvt.s64.s32 	%rd18, %r25;
	add.s64 	%rd19, %rd2, %rd18;
	ld.global.u8 	%rs1, [%rd19];
	cvt.s64.s32 	%rd20, %r24;
	add.s64 	%rd21, %rd1, %rd20;
	ld.global.u8 	%rs2, [%rd21];
	setp.ne.s16 	%p4, %rs1, %rs2;
	@%p4 bra 	$L__BB1_7;
	st.global.u32 	[%rd6], %r9;
$L__BB1_7:
	bar.sync 	0;
	shl.b32 	%r39, %r39, 1;
	add.s32 	%r26, %r6, 1;
	shr.u32 	%r27, %r26, 31;
	add.s32 	%r28, %r26, %r27;
	shr.s32 	%r38, %r28, 1;
	add.s32 	%r29, %r6, -3;
	setp.gt.u32 	%p5, %r29, 1;
	@%p5 bra 	$L__BB1_2;
$L__BB1_8:
	setp.ne.s32 	%p6, %r1, 0;
	@%p6 bra 	$L__BB1_11;
	mul.lo.s32 	%r30, %r2, %r39;
	shl.b32 	%r31, %r30, 1;
	add.s32 	%r32, %r31, %r39;
	mul.wide.s32 	%rd22, %r32, 4;
	add.s64 	%rd23, %rd4, %rd22;
	ld.global.u32 	%r13, [%rd23];
	mul.wide.s32 	%rd24, %r31, 4;
	add.s64 	%rd7, %rd4, %rd24;
	ld.global.u32 	%r33, [%rd7];
	sub.s32 	%r34, %r13, %r33;
	mul.wide.s32 	%rd25, %r34, 4;
	add.s64 	%rd26, %rd3, %rd25;
	ld.global.u32 	%r35, [%rd26];
	add.s32 	%r36, %r13, %r35;
	cvt.s64.s32 	%rd27, %r36;
	add.s64 	%rd28, %rd2, %rd27;
	ld.global.u8 	%rs3, [%rd28];
	cvt.s64.s32 	%rd29, %r35;
	add.s64 	%rd30, %rd1, %rd29;
	ld.global.u8 	%rs4, [%rd30];
	setp.ne.s16 	%p7, %rs3, %rs4;
	@%p7 bra 	$L__BB1_11;
	st.global.u32 	[%rd7], %r13;
$L__BB1_11:
	ret;

}


// ===== COMPILED SASS (sm_100) =====

	.target	sm_100

	.elftype	@"ET_EXEC"


//--------------------- .note.nv.tkinfo           --------------------------
	.section	.note.nv.tkinfo,"",@"SHT_NOTE"
	.sectionflags	@"SHF_NOTE_NV_TKINFO"
	.tkinfo
        /*0018*/ 	.word	0x00000002
        /*0030*/ 	.string	""
        /*0030*/ 	.string	"ptxas"
        /*0030*/ 	.string	"Cuda compilation tools, release 13.0, V13.0.88"
        /*0030*/ 	.string	"Build cuda_13.0.r13.0/compiler.36424714_0"
        /*0030*/ 	.string	"-arch sm_100 -m 64 "



//--------------------- .note.nv.cuinfo           --------------------------
	.section	.note.nv.cuinfo,"",@"SHT_NOTE"
	.sectionflags	@"SHF_NOTE_NV_CUINFO"
        /*0018*/ 	.short	0x0002
        /*001a*/ 	.short	0x0064
        /*001c*/ 	.short	0x0082
	.zero		2


//--------------------- .nv.info                  --------------------------
	.section	.nv.info,"",@"SHT_CUDA_INFO"
	.align	4


	//----- nvinfo : EIATTR_REGCOUNT
	.align		4
        /*0000*/ 	.byte	0x04, 0x2f
        /*0002*/ 	.short	(.L_1 - .L_0)
	.align		4
.L_0:
        /*0004*/ 	.word	index@(_Z11brute_forcePcS_Piii)
        /*0008*/ 	.word	0x0000001e


	//----- nvinfo : EIATTR_FRAME_SIZE
	.align		4
.L_1:
        /*000c*/ 	.byte	0x04, 0x11
        /*000e*/ 	.short	(.L_3 - .L_2)
	.align		4
.L_2:
        /*0010*/ 	.word	index@(_Z11brute_forcePcS_Piii)
        /*0014*/ 	.word	0x00000000


	//----- nvinfo : EIATTR_REGCOUNT
	.align		4
.L_3:
        /*0018*/ 	.byte	0x04, 0x2f
        /*001a*/ 	.short	(.L_5 - .L_4)
	.align		4
.L_4:
        /*001c*/ 	.word	index@(_Z31nonperiodic_version_binary_treePcS_PiS0_i)
        /*0020*/ 	.word	0x00000016


	//----- nvinfo : EIATTR_FRAME_SIZE
	.align		4
.L_5:
        /*0024*/ 	.byte	0x04, 0x11
        /*0026*/ 	.short	(.L_7 - .L_6)
	.align		4
.L_6:
        /*0028*/ 	.word	index@(_Z31nonperiodic_version_binary_treePcS_PiS0_i)
        /*002c*/ 	.word	0x00000000


	//----- nvinfo : EIATTR_MIN_STACK_SIZE
	.align		4
.L_7:
        /*0030*/ 	.byte	0x04, 0x12
        /*0032*/ 	.short	(.L_9 - .L_8)
	.align		4
.L_8:
        /*0034*/ 	.word	index@(_Z31nonperiodic_version_binary_treePcS_PiS0_i)
        /*0038*/ 	.word	0x00000000


	//----- nvinfo : EIATTR_MIN_STACK_SIZE
	.align		4
.L_9:
        /*003c*/ 	.byte	0x04, 0x12
        /*003e*/ 	.short	(.L_11 - .L_10)
	.align		4
.L_10:
        /*0040*/ 	.word	index@(_Z11brute_forcePcS_Piii)
        /*0044*/ 	.word	0x00000000
.L_11:


//--------------------- .nv.compat                --------------------------
	.section	.nv.compat,"",@"SHT_CUDA_COMPAT_INFO"
	.align	4
        /*0000*/ 	.byte	0x02, 0x09, 0x00, 0x00, 0x02, 0x02, 0x01, 0x00, 0x02, 0x05, 0x05, 0x00, 0x03, 0x07, 0x01, 0x01
        /*0010*/ 	.byte	0x02, 0x03, 0x00, 0x00, 0x02, 0x06, 0x01, 0x00, 0x04, 0x0b, 0x08, 0x00, 0x09, 0x00, 0x00, 0x00
        /*0020*/ 	.byte	0x00, 0x00, 0x00, 0x00


//--------------------- .nv.info._Z31nonperiodic_version_binary_treePcS_PiS0_i --------------------------
	.section	.nv.info._Z31nonperiodic_version_binary_treePcS_PiS0_i,"",@"SHT_CUDA_INFO"
	.sectionflags	@""
	.align	4


	//----- nvinfo : EIATTR_CUDA_API_VERSION
	.align		4
        /*0000*/ 	.byte	0x04, 0x37
        /*0002*/ 	.short	(.L_13 - .L_12)
.L_12:
        /*0004*/ 	.word	0x00000082


	//----- nvinfo : EIATTR_KPARAM_INFO
	.align		4
.L_13:
        /*0008*/ 	.byte	0x04, 0x17
        /*000a*/ 	.short	(.L_15 - .L_14)
.L_14:
        /*000c*/ 	.word	0x00000000
        /*0010*/ 	.short	0x0004
        /*0012*/ 	.short	0x0020
        /*0014*/ 	.byte	0x00, 0xf0, 0x11, 0x00


	//----- nvinfo : EIATTR_KPARAM_INFO
	.align		4
.L_15:
        /*0018*/ 	.byte	0x04, 0x17
        /*001a*/ 	.short	(.L_17 - .L_16)
.L_16:
        /*001c*/ 	.word	0x00000000
        /*0020*/ 	.short	0x0003
        /*0022*/ 	.short	0x0018
        /*0024*/ 	.byte	0x00, 0xf5, 0x21, 0x00


	//----- nvinfo : EIATTR_KPARAM_INFO
	.align		4
.L_17:
        /*0028*/ 	.byte	0x04, 0x17
        /*002a*/ 	.short	(.L_19 - .L_18)
.L_18:
        /*002c*/ 	.word	0x00000000
        /*0030*/ 	.short	0x0002
        /*0032*/ 	.short	0x0010
        /*0034*/ 	.byte	0x00, 0xf5, 0x21, 0x00


	//----- nvinfo : EIATTR_KPARAM_INFO
	.align		4
.L_19:
        /*0038*/ 	.byte	0x04, 0x17
        /*003a*/ 	.short	(.L_21 - .L_20)
.L_20:
        /*003c*/ 	.word	0x00000000
        /*0040*/ 	.short	0x0001
        /*0042*/ 	.short	0x0008
        /*0044*/ 	.byte	0x00, 0xf5, 0x21, 0x00


	//----- nvinfo : EIATTR_KPARAM_INFO
	.align		4
.L_21:
        /*0048*/ 	.byte	0x04, 0x17
        /*004a*/ 	.short	(.L_23 - .L_22)
.L_22:
        /*004c*/ 	.word	0x00000000
        /*0050*/ 	.short	0x0000
        /*0052*/ 	.short	0x0000
        /*0054*/ 	.byte	0x00, 0xf5, 0x21, 0x00


	//----- nvinfo : EIATTR_SPARSE_MMA_MASK
	.align		4
.L_23:
        /*0058*/ 	.byte	0x03, 0x50
        /*005a*/ 	.short	0x0000


	//----- nvinfo : EIATTR_MAXREG_COUNT
	.align		4
        /*005c*/ 	.byte	0x03, 0x1b
        /*005e*/ 	.short	0x00ff


	//----- nvinfo : EIATTR_NUM_BARRIERS
	.align		4
        /*0060*/ 	.byte	0x02, 0x4c
        /*0062*/ 	.byte	0x01
	.zero		1


	//----- nvinfo : EIATTR_MERCURY_ISA_VERSION
	.align		4
        /*0064*/ 	.byte	0x03, 0x5f
        /*0066*/ 	.short	0x0101


	//----- nvinfo : EIATTR_VRC_CTA_INIT_COUNT
	.align		4
        /*0068*/ 	.byte	0x02, 0x4a
	.zero		1
	.zero		1


	//----- nvinfo : EIATTR_EXIT_INSTR_OFFSETS
	.align		4
        /*006c*/ 	.byte	0x04, 0x1c
        /*006e*/ 	.short	(.L_25 - .L_24)


	//   ....[0]....
.L_24:
        /*0070*/ 	.word	0x00000390


	//   ....[1]....
        /*0074*/ 	.word	0x00000500


	//   ....[2]....
        /*0078*/ 	.word	0x00000520


	//----- nvinfo : EIATTR_CRS_STACK_SIZE
	.align		4
.L_25:
        /*007c*/ 	.byte	0x04, 0x1e
        /*007e*/ 	.short	(.L_27 - .L_26)
.L_26:
        /*0080*/ 	.word	0x00000000


	//----- nvinfo : EIATTR_CBANK_PARAM_SIZE
	.align		4
.L_27:
        /*0084*/ 	.byte	0x03, 0x19
        /*0086*/ 	.short	0x0024


	//----- nvinfo : EIATTR_PARAM_CBANK
	.align		4
        /*0088*/ 	.byte	0x04, 0x0a
        /*008a*/ 	.short	(.L_29 - .L_28)
	.align		4
.L_28:
        /*008c*/ 	.word	index@(.nv.constant0._Z31nonperiodic_version_binary_treePcS_PiS0_i)
        /*0090*/ 	.short	0x0380
        /*0092*/ 	.short	0x0024


	//----- nvinfo : EIATTR_SW_WAR
	.align		4
.L_29:
        /*0094*/ 	.byte	0x04, 0x36
        /*0096*/ 	.short	(.L_31 - .L_30)
.L_30:
        /*0098*/ 	.word	0x00000008
.L_31:


//--------------------- .nv.info._Z11brute_forcePcS_Piii --------------------------
	.section	.nv.info._Z11brute_forcePcS_Piii,"",@"SHT_CUDA_INFO"
	.sectionflags	@""
	.align	4


	//----- nvinfo : EIATTR_CUDA_API_VERSION
	.align		4
        /*0000*/ 	.byte	0x04, 0x37
        /*0002*/ 	.short	(.L_33 - .L_32)
.L_32:
        /*0004*/ 	.word	0x00000082


	//----- nvinfo : EIATTR_KPARAM_INFO
	.align		4
.L_33:
        /*0008*/ 	.byte	0x04, 0x17
        /*000a*/ 	.short	(.L_35 - .L_34)
.L_34:
        /*000c*/ 	.word	0x00000000
        /*0010*/ 	.short	0x0004
        /*0012*/ 	.short	0x001c
        /*0014*/ 	.byte	0x00, 0xf0, 0x11, 0x00


	//----- nvinfo : EIATTR_KPARAM_INFO
	.align		4
.L_35:
        /*0018*/ 	.byte	0x04, 0x17
        /*001a*/ 	.short	(.L_37 - .L_36)
.L_36:
        /*001c*/ 	.word	0x00000000
        /*0020*/ 	.short	0x0003
        /*0022*/ 	.short	0x0018
        /*0024*/ 	.byte	0x00, 0xf0, 0x11, 0x00


	//----- nvinfo : EIATTR_KPARAM_INFO
	.align		4
.L_37:
        /*0028*/ 	.byte	0x04, 0x17
        /*002a*/ 	.short	(.L_39 - .L_38)
.L_38:
        /*002c*/ 	.word	0x00000000
        /*0030*/ 	.short	0x0002
        /*0032*/ 	.short	0x0010
        /*0034*/ 	.byte	0x00, 0xf5, 0x21, 0x00


	//----- nvinfo : EIATTR_KPARAM_INFO
	.align		4
.L_39:
        /*0038*/ 	.byte	0x04, 0x17
        /*003a*/ 	.short	(.L_41 - .L_40)
.L_40:
        /*003c*/ 	.word	0x00000000
        /*0040*/ 	.short	0x0001
        /*0042*/ 	.short	0x0008
        /*0044*/ 	.byte	0x00, 0xf5, 0x21, 0x00


	//----- nvinfo : EIATTR_KPARAM_INFO
	.align		4
.L_41:
        /*0048*/ 	.byte	0x04, 0x17
        /*004a*/ 	.short	(.L_43 - .L_42)
.L_42:
        /*004c*/ 	.word	0x00000000
        /*0050*/ 	.short	0x0000
        /*0052*/ 	.short	0x0000
        /*0054*/ 	.byte	0x00, 0xf5, 0x21, 0x00


	//----- nvinfo : EIATTR_SPARSE_MMA_MASK
	.align		4
.L_43:
        /*0058*/ 	.byte	0x03, 0x50
        /*005a*/ 	.short	0x0000


	//----- nvinfo : EIATTR_MAXREG_COUNT
	.align		4
        /*005c*/ 	.byte	0x03, 0x1b
        /*005e*/ 	.short	0x00ff


	//----- nvinfo : EIATTR_MERCURY_ISA_VERSION
	.align		4
        /*0060*/ 	.byte	0x03, 0x5f
        /*0062*/ 	.short	0x0101


	//----- nvinfo : EIATTR_VRC_CTA_INIT_COUNT
	.align		4
        /*0064*/ 	.byte	0x02, 0x4a
	.zero		1
	.zero		1


	//----- nvinfo : EIATTR_EXIT_INSTR_OFFSETS
	.align		4
        /*0068*/ 	.byte	0x04, 0x1c
        /*006a*/ 	.short	(.L_45 - .L_44)


	//   ....[0]....
.L_44:
        /*006c*/ 	.word	0x00000090


	//   ....[1]....
        /*0070*/ 	.word	0x00000c80


	//----- nvinfo : EIATTR_CBANK_PARAM_SIZE
	.align		4
.L_45:
        /*0074*/ 	.byte	0x03, 0x19
        /*0076*/ 	.short	0x0020


	//----- nvinfo : EIATTR_PARAM_CBANK
	.align		4
        /*0078*/ 	.byte	0x04, 0x0a
        /*007a*/ 	.short	(.L_47 - .L_46)
	.align		4
.L_46:
        /*007c*/ 	.word	index@(.nv.constant0._Z11brute_forcePcS_Piii)
        /*0080*/ 	.short	0x0380
        /*0082*/ 	.short	0x0020


	//----- nvinfo : EIATTR_SW_WAR
	.align		4
.L_47:
        /*0084*/ 	.byte	0x04, 0x36
        /*0086*/ 	.short	(.L_49 - .L_48)
.L_48:
        /*0088*/ 	.word	0x00000008
.L_49:


//--------------------- .nv.callgraph             --------------------------
	.section	.nv.callgraph,"",@"SHT_CUDA_CALLGRAPH"
	.align	4
	.sectionentsize	8
	.align		4
        /*0000*/ 	.word	0x00000000
	.align		4
        /*0004*/ 	.word	0xffffffff
	.align		4
        /*0008*/ 	.word	0x00000000
	.align		4
        /*000c*/ 	.word	0xfffffffe
	.align		4
        /*0010*/ 	.word	0x00000000
	.align		4
        /*0014*/ 	.word	0xfffffffd
	.align		4
        /*0018*/ 	.word	0x00000000
	.align		4
        /*001c*/ 	.word	0xfffffffc


//--------------------- .text._Z31nonperiodic_version_binary_treePcS_PiS0_i --------------------------
	.section	.text._Z31nonperiodic_version_binary_treePcS_PiS0_i,"ax",@progbits
	.align	128
        .global         _Z31nonperiodic_version_binary_treePcS_PiS0_i
        .type           _Z31nonperiodic_version_binary_treePcS_PiS0_i,@function
        .size           _Z31nonperiodic_version_binary_treePcS_PiS0_i,(.L_x_12 - _Z31nonperiodic_version_binary_treePcS_PiS0_i)
        .other          _Z31nonperiodic_version_binary_treePcS_PiS0_i,@"STO_CUDA_ENTRY STV_DEFAULT"
_Z31nonperiodic_version_binary_treePcS_PiS0_i:
.text._Z31nonperiodic_version_binary_treePcS_PiS0_i:
[----:B------:R-:W-:Y:S01]  /*0000*/  LDC R1, c[0x0][0x37c] ;  /* 0x0000df00ff017b82 */ /* 0x000fe20000000800 */
[----:B------:R-:W0:Y:S07]  /*0010*/  S2R R18, SR_TID.X ;  /* 0x0000000000127919 */ /* 0x000e2e0000002100 */
[----:B------:R-:W1:Y:S01]  /*0020*/  S2UR UR5, SR_CTAID.X ;  /* 0x00000000000579c3 */ /* 0x000e620000002500 */
[----:B------:R-:W1:Y:S01]  /*0030*/  LDCU UR4, c[0x0][0x360] ;  /* 0x00006c00ff0477ac */ /* 0x000e620008000800 */
[----:B------:R-:W-:Y:S01]  /*0040*/  IMAD.MOV.U32 R0, RZ, RZ, 0x1 ;  /* 0x00000001ff007424 */ /* 0x000fe200078e00ff */
[----:B------:R-:W2:Y:S05]  /*0050*/  LDCU.64 UR8, c[0x0][0x358] ;  /* 0x00006b00ff0877ac */ /* 0x000eaa0008000a00 */
[----:B------:R-:W3:Y:S01]  /*0060*/  LDC.64 R2, c[0x0][0x390] ;  /* 0x0000e400ff027b82 */ /* 0x000ee20000000a00 */
[----:B-1----:R-:W-:Y:S01]  /*0070*/  UIMAD UR4, UR4, UR5, URZ ;  /* 0x00000005040472a4 */ /* 0x002fe2000f8e02ff */
[----:B------:R-:W1:Y:S05]  /*0080*/  LDCU UR5, c[0x0][0x3a0] ;  /* 0x00007400ff0577ac */ /* 0x000e6a0008000800 */
[----:B0-----:R-:W-:-:S04]  /*0090*/  VIADD R9, R18, UR4 ;  /* 0x0000000412097c36 */ /* 0x001fc80008000000 */
[----:B---3--:R-:W-:-:S05]  /*00a0*/  IMAD.WIDE R2, R9, 0x4, R2 ;  /* 0x0000000409027825 */ /* 0x008fca00078e0202 */
[----:B--2---:R0:W-:Y:S01]  /*00b0*/  STG.E desc[UR8][R2.64], R9 ;  /* 0x0000000902007986 */ /* 0x0041e2000c101908 */
[----:B-1----:R-:W-:Y:S01]  /*00c0*/  UISETP.NE.AND UP0, UPT, UR5, 0x2, UPT ;  /* 0x000000020500788c */ /* 0x002fe2000bf05270 */
[----:B------:R-:W-:Y:S08]  /*00d0*/  BAR.SYNC.DEFER_BLOCKING 0x0 ;  /* 0x0000000000007b1d */ /* 0x000ff00000010000 */
[----:B------:R-:W-:Y:S05]  /*00e0*/  BRA.U !UP0, `(.L_x_0) ;  /* 0x0000000108a47547 */ /* 0x000fea000b800000 */
[----:B------:R-:W1:Y:S01]  /*00f0*/  LDC.64 R4, c[0x0][0x390] ;  /* 0x0000e400ff047b82 */ /* 0x000e620000000a00 */
[----:B------:R-:W-:Y:S01]  /*0100*/  SHF.L.U32 R19, R9, 0x1, RZ ;  /* 0x0000000109137819 */ /* 0x000fe200000006ff */
[----:B------:R-:W-:Y:S01]  /*0110*/  IMAD.MOV.U32 R0, RZ, RZ, 0x1 ;  /* 0x00000001ff007424 */ /* 0x000fe200078e00ff */
[----:B------:R-:W2:Y:S01]  /*0120*/  LDCU UR5, c[0x0][0x3a0] ;  /* 0x00007400ff0577ac */ /* 0x000ea20008000800 */
[----:B------:R-:W3:Y:S04]  /*0130*/  LDCU.128 UR12, c[0x0][0x380] ;  /* 0x00007000ff0c77ac */ /* 0x000ee80008000c00 */
[----:B------:R-:W4:Y:S02]  /*0140*/  LDC.64 R6, c[0x0][0x398] ;  /* 0x0000e600ff067b82 */ /* 0x000f240000000a00 */
.L_x_3:
[----:B--2---:R-:W-:Y:S01]  /*0150*/  ULEA.HI UR6, UR5, UR5, URZ, 0x1 ;  /* 0x0000000505067291 */ /* 0x004fe2000f8f08ff */
[----:B------:R-:W-:Y:S03]  /*0160*/  BSSY.RECONVERGENT B0, `(.L_x_1) ;  /* 0x0000019000007945 */ /* 0x000fe60003800200 */
[----:B------:R-:W-:-:S06]  /*0170*/  USHF.R.S32.HI UR6, URZ, 0x1, UR6 ;  /* 0x00000001ff067899 */ /* 0x000fcc0008011406 */
[----:B------:R-:W-:-:S13]  /*0180*/  ISETP.GE.U32.AND P0, PT, R18, UR6, PT ;  /* 0x0000000612007c0c */ /* 0x000fda000bf06070 */
[----:B0-----:R-:W-:Y:S05]  /*0190*/  @P0 BRA `(.L_x_2) ;  /* 0x0000000000540947 */ /* 0x001fea0003800000 */
[----:B0-----:R-:W-:-:S04]  /*01a0*/  IMAD R9, R19, R0, RZ ;  /* 0x0000000013097224 */ /* 0x001fc800078e02ff */
[----:B------:R-:W-:-:S05]  /*01b0*/  IMAD.IADD R11, R9, 0x1, R0 ;  /* 0x00000001090b7824 */ /* 0x000fca00078e0200 */
[----:B------:R-:W-:-:S13]  /*01c0*/  ISETP.GE.AND P0, PT, R11, UR5, PT ;  /* 0x000000050b007c0c */ /* 0x000fda000bf06270 */
[----:B------:R2:W-:Y:S01]  /*01d0*/  @P0 STG.E desc[UR8][R2.64], R9 ;  /* 0x0000000902000986 */ /* 0x0005e2000c101908 */
[----:B------:R-:W-:Y:S05]  /*01e0*/  @P0 BRA `(.L_x_2) ;  /* 0x0000000000400947 */ /* 0x000fea0003800000 */
[----:B-1----:R-:W-:-:S04]  /*01f0*/  IMAD.WIDE R10, R11, 0x4, R4 ;  /* 0x000000040b0a7825 */ /* 0x002fc800078e0204 */
[----:B--2---:R-:W-:Y:S02]  /*0200*/  IMAD.WIDE R8, R9, 0x4, R4 ;  /* 0x0000000409087825 */ /* 0x004fe400078e0204 */
[----:B------:R-:W2:Y:S04]  /*0210*/  LDG.E R11, desc[UR8][R10.64] ;  /* 0x000000080a0b7981 */ /* 0x000ea8000c1e1900 */
[----:B------:R-:W2:Y:S02]  /*0220*/  LDG.E R12, desc[UR8][R8.64] ;  /* 0x00000008080c7981 */ /* 0x000ea4000c1e1900 */
[----:B--2---:R-:W-:-:S05]  /*0230*/  IADD3 R13, PT, PT, R11, -R12, RZ ;  /* 0x8000000c0b0d7210 */ /* 0x004fca0007ffe0ff */
[----:B----4-:R-:W-:-:S06]  /*0240*/  IMAD.WIDE R12, R13, 0x4, R6 ;  /* 0x000000040d0c7825 */ /* 0x010fcc00078e0206 */
[----:B------:R-:W2:Y:S02]  /*0250*/  LDG.E R12, desc[UR8][R12.64] ;  /* 0x000000080c0c7981 */ /* 0x000ea4000c1e1900 */
[----:B--2---:R-:W-:Y:S01]  /*0260*/  IMAD.IADD R15, R11, 0x1, R12 ;  /* 0x000000010b0f7824 */ /* 0x004fe200078e020c */
[----:B---3--:R-:W-:-:S04]  /*0270*/  IADD3 R16, P1, PT, R12, UR14, RZ ;  /* 0x0000000e0c107c10 */ /* 0x008fc8000ff3e0ff */
[C---:B------:R-:W-:Y:S02]  /*0280*/  IADD3 R14, P0, PT, R15.reuse, UR12, RZ ;  /* 0x0000000c0f0e7c10 */ /* 0x040fe4000ff1e0ff */
[----:B------:R-:W-:Y:S02]  /*0290*/  LEA.HI.X.SX32 R17, R12, UR15, 0x1, P1 ;  /* 0x0000000f0c117c11 */ /* 0x000fe400088f0eff */
[----:B------:R-:W-:-:S04]  /*02a0*/  LEA.HI.X.SX32 R15, R15, UR13, 0x1, P0 ;  /* 0x0000000d0f0f7c11 */ /* 0x000fc800080f0eff */
[----:B------:R-:W2:Y:S04]  /*02b0*/  LDG.E.U8 R17, desc[UR8][R16.64] ;  /* 0x0000000810117981 */ /* 0x000ea8000c1e1100 */
[----:B------:R-:W2:Y:S02]  /*02c0*/  LDG.E.U8 R14, desc[UR8][R14.64] ;  /* 0x000000080e0e7981 */ /* 0x000ea4000c1e1100 */
[----:B--2---:R-:W-:-:S13]  /*02d0*/  ISETP.NE.AND P0, PT, R14, R17, PT ;  /* 0x000000110e00720c */ /* 0x004fda0003f05270 */
[----:B------:R0:W-:Y:S02]  /*02e0*/  @!P0 STG.E desc[UR8][R8.64], R11 ;  /* 0x0000000b08008986 */ /* 0x0001e4000c101908 */
.L_x_2:
[----:B---3--:R-:W-:Y:S05]  /*02f0*/  BSYNC.RECONVERGENT B0 ;  /* 0x0000000000007941 */ /* 0x008fea0003800200 */
.L_x_1:
[----:B------:R-:W-:Y:S01]  /*0300*/  BAR.SYNC.DEFER_BLOCKING 0x0 ;  /* 0x0000000000007b1d */ /* 0x000fe20000010000 */
[----:B------:R-:W-:Y:S01]  /*0310*/  UIADD3 UR7, UPT, UPT, UR5, -0x3, URZ ;  /* 0xfffffffd05077890 */ /* 0x000fe2000fffe0ff */
[----:B------:R-:W-:Y:S01]  /*0320*/  SHF.L.U32 R0, R0, 0x1, RZ ;  /* 0x0000000100007819 */ /* 0x000fe200000006ff */
[----:B------:R-:W-:Y:S02]  /*0330*/  UIADD3 UR6, UPT, UPT, UR5, 0x1, URZ ;  /* 0x0000000105067890 */ /* 0x000fe4000fffe0ff */
[----:B------:R-:W-:Y:S02]  /*0340*/  UISETP.GT.U32.AND UP0, UPT, UR7, 0x1, UPT ;  /* 0x000000010700788c */ /* 0x000fe4000bf04070 */
[----:B------:R-:W-:-:S04]  /*0350*/  ULEA.HI UR6, UR6, UR6, URZ, 0x1 ;  /* 0x0000000606067291 */ /* 0x000fc8000f8f08ff */
[----:B------:R-:W-:-:S03]  /*0360*/  USHF.R.S32.HI UR5, URZ, 0x1, UR6 ;  /* 0x00000001ff057899 */ /* 0x000fc60008011406 */
[----:B------:R-:W-:Y:S09]  /*0370*/  BRA.U UP0, `(.L_x_3) ;  /* 0xfffffffd00747547 */ /* 0x000ff2000b83ffff */
.L_x_0:
[----:B------:R-:W-:-:S13]  /*0380*/  ISETP.NE.AND P0, PT, R18, RZ, PT ;  /* 0x000000ff1200720c */ /* 0x000fda0003f05270 */
[----:B------:R-:W-:Y:S05]  /*0390*/  @P0 EXIT ;  /* 0x000000000000094d */ /* 0x000fea0003800000 */
[----:B-1----:R-:W1:Y:S01]  /*03a0*/  LDC.64 R4, c[0x0][0x390] ;  /* 0x0000e400ff047b82 */ /* 0x002e620000000a00 */
[----:B0-2---:R-:W-:-:S04]  /*03b0*/  IMAD R2, R0, UR4, RZ ;  /* 0x0000000400027c24 */ /* 0x005fc8000f8e02ff */
[----:B------:R-:W-:-:S03]  /*03c0*/  IMAD.SHL.U32 R3, R2, 0x2, RZ ;  /* 0x0000000202037824 */ /* 0x000fc600078e00ff */
[----:B------:R-:W0:Y:S02]  /*03d0*/  LDC.64 R10, c[0x0][0x388] ;  /* 0x0000e200ff0a7b82 */ /* 0x000e240000000a00 */
[C---:B----4-:R-:W-:Y:S01]  /*03e0*/  IADD3 R7, PT, PT, R3.reuse, R0, RZ ;  /* 0x0000000003077210 */ /* 0x050fe20007ffe0ff */
[----:B-1----:R-:W-:-:S04]  /*03f0*/  IMAD.WIDE R2, R3, 0x4, R4 ;  /* 0x0000000403027825 */ /* 0x002fc800078e0204 */
[----:B------:R-:W-:Y:S01]  /*0400*/  IMAD.WIDE R4, R7, 0x4, R4 ;  /* 0x0000000407047825 */ /* 0x000fe200078e0204 */
[----:B------:R-:W2:Y:S01]  /*0410*/  LDG.E R0, desc[UR8][R2.64] ;  /* 0x0000000802007981 */ /* 0x000ea2000c1e1900 */
[----:B------:R-:W1:Y:S04]  /*0420*/  LDC.64 R6, c[0x0][0x398] ;  /* 0x0000e600ff067b82 */ /* 0x000e680000000a00 */
[----:B------:R-:W2:Y:S02]  /*0430*/  LDG.E R5, desc[UR8][R4.64] ;  /* 0x0000000804057981 */ /* 0x000ea4000c1e1900 */
[----:B--2---:R-:W-:-:S04]  /*0440*/  IMAD.IADD R9, R5, 0x1, -R0 ;  /* 0x0000000105097824 */ /* 0x004fc800078e0a00 */
[----:B-1----:R-:W-:Y:S02]  /*0450*/  IMAD.WIDE R6, R9, 0x4, R6 ;  /* 0x0000000409067825 */ /* 0x002fe400078e0206 */
[----:B------:R-:W1:Y:S04]  /*0460*/  LDC.64 R8, c[0x0][0x380] ;  /* 0x0000e000ff087b82 */ /* 0x000e680000000a00 */
[----:B------:R-:W2:Y:S02]  /*0470*/  LDG.E R6, desc[UR8][R6.64] ;  /* 0x0000000806067981 */ /* 0x000ea4000c1e1900 */
[----:B--2---:R-:W-:Y:S02]  /*0480*/  IADD3 R0, PT, PT, R5, R6, RZ ;  /* 0x0000000605007210 */ /* 0x004fe40007ffe0ff */
[----:B0-----:R-:W-:-:S02]  /*0490*/  IADD3 R10, P1, PT, R6, R10, RZ ;  /* 0x0000000a060a7210 */ /* 0x001fc40007f3e0ff */
[----:B-1----:R-:W-:Y:S02]  /*04a0*/  IADD3 R8, P0, PT, R0, R8, RZ ;  /* 0x0000000800087210 */ /* 0x002fe40007f1e0ff */
[----:B------:R-:W-:Y:S02]  /*04b0*/  LEA.HI.X.SX32 R11, R6, R11, 0x1, P1 ;  /* 0x0000000b060b7211 */ /* 0x000fe400008f0eff */
[----:B------:R-:W-:-:S04]  /*04c0*/  LEA.HI.X.SX32 R9, R0, R9, 0x1, P0 ;  /* 0x0000000900097211 */ /* 0x000fc800000f0eff */
[----:B------:R-:W2:Y:S04]  /*04d0*/  LDG.E.U8 R11, desc[UR8][R10.64] ;  /* 0x000000080a0b7981 */ /* 0x000ea8000c1e1100 */
[----:B------:R-:W2:Y:S02]  /*04e0*/  LDG.E.U8 R8, desc[UR8][R8.64] ;  /* 0x0000000808087981 */ /* 0x000ea4000c1e1100 */
[----:B--2---:R-:W-:-:S13]  /*04f0*/  ISETP.NE.AND P0, PT, R8, R11, PT ;  /* 0x0000000b0800720c */ /* 0x004fda0003f05270 */
[----:B------:R-:W-:Y:S05]  /*0500*/  @P0 EXIT ;  /* 0x000000000000094d */ /* 0x000fea0003800000 */
[----:B------:R-:W-:Y:S01]  /*0510*/  STG.E desc[UR8][R2.64], R5 ;  /* 0x0000000502007986 */ /* 0x000fe2000c101908 */
[----:B------:R-:W-:Y:S05]  /*0520*/  EXIT ;  /* 0x000000000000794d */ /* 0x000fea0003800000 */
.L_x_4:
[----:B------:R-:W-:-:S00]  /*0530*/  BRA `(.L_x_4) ;  /* 0xfffffffc00fc7947 */ /* 0x000fc0000383ffff */
[----:B------:R-:W-:-:S00]  /*0540*/  NOP ;  /* 0x0000000000007918 */ /* 0x000fc00000000000 */
        /* <DEDUP_REMOVED lines=11> */
.L_x_12:


//--------------------- .text._Z11brute_forcePcS_Piii --------------------------
	.section	.text._Z11brute_forcePcS_Piii,"ax",@progbits
	.align	128
        .global         _Z11brute_forcePcS_Piii
        .type           _Z11brute_forcePcS_Piii,@function
        .size           _Z11brute_forcePcS_Piii,(.L_x_13 - _Z11brute_forcePcS_Piii)
        .other          _Z11brute_forcePcS_Piii,@"STO_CUDA_ENTRY STV_DEFAULT"
_Z11brute_forcePcS_Piii:
.text._Z11brute_forcePcS_Piii:
[----:B------:R-:W-:Y:S01]  /*0000*/  LDC R1, c[0x0][0x37c] ;  /* 0x0000df00ff017b82 */ /* 0x000fe20000000800 */
[----:B------:R-:W0:Y:S07]  /*0010*/  S2R R0, SR_TID.X ;  /* 0x0000000000007919 */ /* 0x000e2e0000002100 */
[----:B------:R-:W1:Y:S01]  /*0020*/  S2UR UR4, SR_CTAID.X ;  /* 0x00000000000479c3 */ /* 0x000e620000002500 */
[----:B------:R-:W1:Y:S01]  /*0030*/  LDCU UR5, c[0x0][0x360] ;  /* 0x00006c00ff0577ac */ /* 0x000e620008000800 */
[----:B------:R-:W2:Y:S01]  /*0040*/  LDCU.64 UR12, c[0x0][0x398] ;  /* 0x00007300ff0c77ac */ /* 0x000ea20008000a00 */
[----:B-1----:R-:W-:-:S02]  /*0050*/  UIMAD UR4, UR4, UR5, URZ ;  /* 0x00000005040472a4 */ /* 0x002fc4000f8e02ff */
[----:B--2---:R-:W-:-:S04]  /*0060*/  UIADD3 UR5, UPT, UPT, UR13, -UR12, URZ ;  /* 0x8000000c0d057290 */ /* 0x004fc8000fffe0ff */
[----:B0-----:R-:W-:-:S05]  /*0070*/  VIADD R6, R0, UR4 ;  /* 0x0000000400067c36 */ /* 0x001fca0008000000 */
[----:B------:R-:W-:-:S13]  /*0080*/  ISETP.GT.AND P0, PT, R6, UR5, PT ;  /* 0x0000000506007c0c */ /* 0x000fda000bf04270 */
[----:B------:R-:W-:Y:S05]  /*0090*/  @P0 EXIT ;  /* 0x000000000000094d */ /* 0x000fea0003800000 */
[----:B------:R-:W-:Y:S01]  /*00a0*/  UISETP.GE.AND UP0, UPT, UR12, 0x1, UPT ;  /* 0x000000010c00788c */ /* 0x000fe2000bf06270 */
[----:B------:R-:W-:Y:S01]  /*00b0*/  IMAD.MOV.U32 R8, RZ, RZ, 0x1 ;  /* 0x00000001ff087424 */ /* 0x000fe200078e00ff */
[----:B------:R-:W0:Y:S07]  /*00c0*/  LDCU.64 UR10, c[0x0][0x358] ;  /* 0x00006b00ff0a77ac */ /* 0x000e2e0008000a00 */
[----:B------:R-:W-:Y:S05]  /*00d0*/  BRA.U !UP0, `(.L_x_5) ;  /* 0x0000000908dc7547 */ /* 0x000fea000b800000 */
[----:B------:R-:W-:Y:S01]  /*00e0*/  UISETP.GE.U32.AND UP1, UPT, UR12, 0x10, UPT ;  /* 0x000000100c00788c */ /* 0x000fe2000bf26070 */
[----:B------:R-:W-:Y:S01]  /*00f0*/  IMAD.MOV.U32 R8, RZ, RZ, 0x1 ;  /* 0x00000001ff087424 */ /* 0x000fe200078e00ff */
[----:B------:R-:W-:Y:S01]  /*0100*/  ULOP3.LUT UR8, UR12, 0xf, URZ, 0xc0, !UPT ;  /* 0x0000000f0c087892 */ /* 0x000fe2000f8ec0ff */
[----:B------:R-:W-:-:S03]  /*0110*/  IMAD.MOV.U32 R9, RZ, RZ, RZ ;  /* 0x000000ffff097224 */ /* 0x000fc600078e00ff */
[----:B------:R-:W-:-:S03]  /*0120*/  UISETP.NE.AND UP0, UPT, UR8, URZ, UPT ;  /* 0x000000ff0800728c */ /* 0x000fc6000bf05270 */
[----:B------:R-:W-:Y:S08]  /*0130*/  BRA.U !UP1, `(.L_x_6) ;  /* 0x0000000509547547 */ /* 0x000ff0000b800000 */
[----:B------:R-:W1:Y:S01]  /*0140*/  LDCU.64 UR6, c[0x0][0x388] ;  /* 0x00007100ff0677ac */ /* 0x000e620008000a00 */
[----:B------:R-:W-:Y:S02]  /*0150*/  IMAD.MOV.U32 R8, RZ, RZ, 0x1 ;  /* 0x00000001ff087424 */ /* 0x000fe400078e00ff */
[----:B------:R-:W-:Y:S01]  /*0160*/  IMAD.MOV.U32 R7, RZ, RZ, R6 ;  /* 0x000000ffff077224 */ /* 0x000fe200078e0006 */
[----:B------:R-:W-:-:S06]  /*0170*/  ULOP3.LUT UR9, UR12, 0x7ffffff0, URZ, 0xc0, !UPT ;  /* 0x7ffffff00c097892 */ /* 0x000fcc000f8ec0ff */
[----:B------:R-:W-:Y:S01]  /*0180*/  IMAD.U32 R9, RZ, RZ, UR9 ;  /* 0x00000009ff097e24 */ /* 0x000fe2000f8e00ff */
[----:B-1----:R-:W-:-:S04]  /*0190*/  UIADD3 UR5, UP1, UPT, UR6, 0x7, URZ ;  /* 0x0000000706057890 */ /* 0x002fc8000ff3e0ff */
[----:B------:R-:W-:Y:S02]  /*01a0*/  UIADD3.X UR6, UPT, UPT, URZ, UR7, URZ, UP1, !UPT ;  /* 0x00000007ff067290 */ /* 0x000fe40008ffe4ff */
[----:B------:R-:W-:Y:S01]  /*01b0*/  IMAD.U32 R10, RZ, RZ, UR5 ;  /* 0x00000005ff0a7e24 */ /* 0x000fe2000f8e00ff */
[----:B------:R-:W-:-:S03]  /*01c0*/  UIADD3 UR7, UPT, UPT, -UR9, URZ, URZ ;  /* 0x000000ff09077290 */ /* 0x000fc6000fffe1ff */
[----:B------:R-:W-:-:S09]  /*01d0*/  IMAD.U32 R3, RZ, RZ, UR6 ;  /* 0x00000006ff037e24 */ /* 0x000fd2000f8e00ff */
.L_x_7:
[----:B------:R-:W1:Y:S01]  /*01e0*/  LDC.64 R4, c[0x0][0x380] ;  /* 0x0000e000ff047b82 */ /* 0x000e620000000a00 */
[----:B------:R-:W-:Y:S02]  /*01f0*/  SHF.R.S32.HI R2, RZ, 0x1f, R7 ;  /* 0x0000001fff027819 */ /* 0x000fe40000011407 */
[----:B-1----:R-:W-:-:S04]  /*0200*/  IADD3 R4, P0, P1, R7, 0x7, R4 ;  /* 0x0000000707047810 */ /* 0x002fc8000791e004 */
[----:B------:R-:W-:Y:S01]  /*0210*/  IADD3.X R5, PT, PT, R2, R5, RZ, P0, P1 ;  /* 0x0000000502057210 */ /* 0x000fe200007e24ff */
[----:B------:R-:W-:-:S04]  /*0220*/  IMAD.MOV.U32 R2, RZ, RZ, R10 ;  /* 0x000000ffff027224 */ /* 0x000fc800078e000a */
[----:B0-----:R-:W2:Y:S04]  /*0230*/  LDG.E.U8 R15, desc[UR10][R4.64+-0x6] ;  /* 0xfffffa0a040f7981 */ /* 0x001ea8000c1e1100 */
[----:B------:R-:W2:Y:S04]  /*0240*/  LDG.E.U8 R16, desc[UR10][R2.64+-0x6] ;  /* 0xfffffa0a02107981 */ /* 0x000ea8000c1e1100 */
[----:B------:R-:W3:Y:S04]  /*0250*/  LDG.E.U8 R14, desc[UR10][R2.64+-0x7] ;  /* 0xfffff90a020e7981 */ /* 0x000ee8000c1e1100 */
[----:B------:R-:W3:Y:S04]  /*0260*/  LDG.E.U8 R13, desc[UR10][R4.64+-0x7] ;  /* 0xfffff90a040d7981 */ /* 0x000ee8000c1e1100 */
[----:B------:R-:W4:Y:S04]  /*0270*/  LDG.E.U8 R20, desc[UR10][R2.64+-0x4] ;  /* 0xfffffc0a02147981 */ /* 0x000f28000c1e1100 */
[----:B------:R-:W4:Y:S04]  /*0280*/  LDG.E.U8 R21, desc[UR10][R4.64+-0x4] ;  /* 0xfffffc0a04157981 */ /* 0x000f28000c1e1100 */
[----:B------:R-:W5:Y:S04]  /*0290*/  LDG.E.U8 R22, desc[UR10][R2.64+-0x3] ;  /* 0xfffffd0a02167981 */ /* 0x000f68000c1e1100 */
        /* <DEDUP_REMOVED lines=10> */
[----:B------:R-:W5:Y:S01]  /*0340*/  LDG.E.U8 R18, desc[UR10][R4.64+0x1] ;  /* 0x0000010a04127981 */ /* 0x000f62000c1e1100 */
[----:B--2---:R-:W-:-:S03]  /*0350*/  ISETP.NE.AND P2, PT, R15, R16, PT ;  /* 0x000000100f00720c */ /* 0x004fc60003f45270 */
[----:B------:R-:W2:Y:S04]  /*0360*/  LDG.E.U8 R15, desc[UR10][R2.64+0x2] ;  /* 0x0000020a020f7981 */ /* 0x000ea8000c1e1100 */
[----:B------:R-:W2:Y:S01]  /*0370*/  LDG.E.U8 R16, desc[UR10][R4.64+0x2] ;  /* 0x0000020a04107981 */ /* 0x000ea2000c1e1100 */
[----:B---3--:R-:W-:-:S03]  /*0380*/  ISETP.NE.AND P1, PT, R13, R14, PT ;  /* 0x0000000e0d00720c */ /* 0x008fc60003f25270 */
[----:B------:R-:W3:Y:S04]  /*0390*/  LDG.E.U8 R13, desc[UR10][R2.64+0x3] ;  /* 0x0000030a020d7981 */ /* 0x000ee8000c1e1100 */
[----:B------:R-:W3:Y:S01]  /*03a0*/  LDG.E.U8 R14, desc[UR10][R4.64+0x3] ;  /* 0x0000030a040e7981 */ /* 0x000ee2000c1e1100 */
[----:B----4-:R-:W-:-:S03]  /*03b0*/  ISETP.NE.AND P4, PT, R21, R20, PT ;  /* 0x000000141500720c */ /* 0x010fc60003f85270 */
[----:B------:R-:W4:Y:S04]  /*03c0*/  LDG.E.U8 R20, desc[UR10][R2.64+0x4] ;  /* 0x0000040a02147981 */ /* 0x000f28000c1e1100 */
[----:B------:R-:W4:Y:S01]  /*03d0*/  LDG.E.U8 R21, desc[UR10][R4.64+0x4] ;  /* 0x0000040a04157981 */ /* 0x000f22000c1e1100 */
[----:B-----5:R-:W-:-:S03]  /*03e0*/  ISETP.NE.AND P5, PT, R23, R22, PT ;  /* 0x000000161700720c */ /* 0x020fc60003fa5270 */
[----:B------:R-:W5:Y:S04]  /*03f0*/  LDG.E.U8 R22, desc[UR10][R2.64+0x5] ;  /* 0x0000050a02167981 */ /* 0x000f68000c1e1100 */
[----:B------:R-:W5:Y:S01]  /*0400*/  LDG.E.U8 R23, desc[UR10][R4.64+0x5] ;  /* 0x0000050a04177981 */ /* 0x000f62000c1e1100 */
[----:B------:R-:W-:-:S03]  /*0410*/  ISETP.NE.AND P6, PT, R25, R24, PT ;  /* 0x000000181900720c */ /* 0x000fc60003fc5270 */
[----:B------:R-:W5:Y:S04]  /*0420*/  LDG.E.U8 R24, desc[UR10][R2.64+0x6] ;  /* 0x0000060a02187981 */ /* 0x000f68000c1e1100 */
[----:B------:R-:W5:Y:S01]  /*0430*/  LDG.E.U8 R25, desc[UR10][R4.64+0x6] ;  /* 0x0000060a04197981 */ /* 0x000f62000c1e1100 */
[----:B------:R-:W-:-:S03]  /*0440*/  ISETP.NE.AND P0, PT, R19, R12, PT ;  /* 0x0000000c1300720c */ /* 0x000fc60003f05270 */
[----:B------:R-:W5:Y:S04]  /*0450*/  LDG.E.U8 R12, desc[UR10][R2.64+0x7] ;  /* 0x0000070a020c7981 */ /* 0x000f68000c1e1100 */
[----:B------:R-:W5:Y:S01]  /*0460*/  LDG.E.U8 R19, desc[UR10][R4.64+0x7] ;  /* 0x0000070a04137981 */ /* 0x000f62000c1e1100 */
[----:B------:R-:W-:-:S03]  /*0470*/  ISETP.NE.AND P3, PT, R26, R27, PT ;  /* 0x0000001b1a00720c */ /* 0x000fc60003f65270 */
[----:B------:R-:W5:Y:S04]  /*0480*/  LDG.E.U8 R27, desc[UR10][R4.64+0x8] ;  /* 0x0000080a041b7981 */ /* 0x000f68000c1e1100 */
[----:B------:R0:W5:Y:S01]  /*0490*/  LDG.E.U8 R26, desc[UR10][R2.64+0x8] ;  /* 0x0000080a021a7981 */ /* 0x000162000c1e1100 */
[----:B------:R-:W-:-:S04]  /*04a0*/  SEL R8, R8, RZ, !P1 ;  /* 0x000000ff08087207 */ /* 0x000fc80004800000 */
[----:B------:R-:W-:-:S04]  /*04b0*/  SEL R8, R8, RZ, !P2 ;  /* 0x000000ff08087207 */ /* 0x000fc80005000000 */
[----:B------:R-:W-:-:S04]  /*04c0*/  SEL R8, R8, RZ, !P3 ;  /* 0x000000ff08087207 */ /* 0x000fc80005800000 */
[----:B------:R-:W-:-:S04]  /*04d0*/  SEL R8, R8, RZ, !P4 ;  /* 0x000000ff08087207 */ /* 0x000fc80006000000 */
[----:B------:R-:W-:-:S04]  /*04e0*/  SEL R8, R8, RZ, !P5 ;  /* 0x000000ff08087207 */ /* 0x000fc80006800000 */
[----:B------:R-:W-:Y:S02]  /*04f0*/  SEL R8, R8, RZ, !P6 ;  /* 0x000000ff08087207 */ /* 0x000fe40007000000 */
[----:B------:R-:W-:Y:S02]  /*0500*/  ISETP.NE.AND P1, PT, R10, R11, PT ;  /* 0x0000000b0a00720c */ /* 0x000fe40003f25270 */
[----:B------:R-:W-:Y:S02]  /*0510*/  SEL R8, R8, RZ, !P0 ;  /* 0x000000ff08087207 */ /* 0x000fe40004000000 */
[----:B------:R-:W-:Y:S02]  /*0520*/  ISETP.NE.AND P0, PT, R18, R17, PT ;  /* 0x000000111200720c */ /* 0x000fe40003f05270 */
[----:B------:R-:W-:-:S04]  /*0530*/  SEL R8, R8, RZ, !P1 ;  /* 0x000000ff08087207 */ /* 0x000fc80004800000 */
[----:B------:R-:W-:Y:S01]  /*0540*/  SEL R8, R8, RZ, !P0 ;  /* 0x000000ff08087207 */ /* 0x000fe20004000000 */
[----:B------:R-:W-:-:S04]  /*0550*/  UIADD3 UR7, UPT, UPT, UR7, 0x10, URZ ;  /* 0x0000001007077890 */ /* 0x000fc8000fffe0ff */
[----:B------:R-:W-:Y:S01]  /*0560*/  UISETP.NE.AND UP1, UPT, UR7, URZ, UPT ;  /* 0x000000ff0700728c */ /* 0x000fe2000bf25270 */
[----:B------:R-:W-:Y:S01]  /*0570*/  IADD3 R10, P2, PT, R2, 0x10, RZ ;  /* 0x00000010020a7810 */ /* 0x000fe20007f5e0ff */
[----:B------:R-:W-:-:S04]  /*0580*/  VIADD R7, R7, 0x10 ;  /* 0x0000001007077836 */ /* 0x000fc80000000000 */
[----:B0-----:R-:W-:Y:S01]  /*0590*/  IMAD.X R3, RZ, RZ, R3, P2 ;  /* 0x000000ffff037224 */ /* 0x001fe200010e0603 */
[----:B--2---:R-:W-:-:S04]  /*05a0*/  ISETP.NE.AND P1, PT, R16, R15, PT ;  /* 0x0000000f1000720c */ /* 0x004fc80003f25270 */
[----:B------:R-:W-:Y:S02]  /*05b0*/  SEL R8, R8, RZ, !P1 ;  /* 0x000000ff08087207 */ /* 0x000fe40004800000 */
[----:B---3--:R-:W-:-:S04]  /*05c0*/  ISETP.NE.AND P0, PT, R14, R13, PT ;  /* 0x0000000d0e00720c */ /* 0x008fc80003f05270 */
[----:B------:R-:W-:Y:S02]  /*05d0*/  SEL R8, R8, RZ, !P0 ;  /* 0x000000ff08087207 */ /* 0x000fe40004000000 */
[----:B----4-:R-:W-:-:S04]  /*05e0*/  ISETP.NE.AND P1, PT, R21, R20, PT ;  /* 0x000000141500720c */ /* 0x010fc80003f25270 */
[----:B------:R-:W-:Y:S02]  /*05f0*/  SEL R8, R8, RZ, !P1 ;  /* 0x000000ff08087207 */ /* 0x000fe40004800000 */
[----:B-----5:R-:W-:-:S04]  /*0600*/  ISETP.NE.AND P0, PT, R23, R22, PT ;  /* 0x000000161700720c */ /* 0x020fc80003f05270 */
[----:B------:R-:W-:Y:S02]  /*0610*/  SEL R8, R8, RZ, !P0 ;  /* 0x000000ff08087207 */ /* 0x000fe40004000000 */
[----:B------:R-:W-:-:S04]  /*0620*/  ISETP.NE.AND P1, PT, R25, R24, PT ;  /* 0x000000181900720c */ /* 0x000fc80003f25270 */
[----:B------:R-:W-:Y:S02]  /*0630*/  SEL R8, R8, RZ, !P1 ;  /* 0x000000ff08087207 */ /* 0x000fe40004800000 */
[----:B------:R-:W-:-:S04]  /*0640*/  ISETP.NE.AND P0, PT, R19, R12, PT ;  /* 0x0000000c1300720c */ /* 0x000fc80003f05270 */
[----:B------:R-:W-:Y:S02]  /*0650*/  SEL R8, R8, RZ, !P0 ;  /* 0x000000ff08087207 */ /* 0x000fe40004000000 */
[----:B------:R-:W-:-:S04]  /*0660*/  ISETP.NE.AND P1, PT, R27, R26, PT ;  /* 0x0000001a1b00720c */ /* 0x000fc80003f25270 */
[----:B------:R-:W-:Y:S01]  /*0670*/  SEL R8, R8, RZ, !P1 ;  /* 0x000000ff08087207 */ /* 0x000fe20004800000 */
[----:B------:R-:W-:Y:S08]  /*0680*/  BRA.U UP1, `(.L_x_7) ;  /* 0xfffffff901d47547 */ /* 0x000ff0000b83ffff */
.L_x_6:
[----:B------:R-:W-:Y:S05]  /*0690*/  BRA.U !UP0, `(.L_x_5) ;  /* 0x00000005086c7547 */ /* 0x000fea000b800000 */
[----:B------:R-:W-:Y:S02]  /*06a0*/  UISETP.GE.U32.AND UP0, UPT, UR8, 0x8, UPT ;  /* 0x000000080800788c */ /* 0x000fe4000bf06070 */
[----:B------:R-:W-:-:S04]  /*06b0*/  ULOP3.LUT UR6, UR12, 0x7, URZ, 0xc0, !UPT ;  /* 0x000000070c067892 */ /* 0x000fc8000f8ec0ff */
[----:B------:R-:W-:-:S03]  /*06c0*/  UISETP.NE.AND UP1, UPT, UR6, URZ, UPT ;  /* 0x000000ff0600728c */ /* 0x000fc6000bf25270 */
[----:B------:R-:W-:Y:S08]  /*06d0*/  BRA.U !UP0, `(.L_x_8) ;  /* 0x00000001089c7547 */ /* 0x000ff0000b800000 */
[----:B------:R-:W1:Y:S01]  /*06e0*/  LDCU.128 UR16, c[0x0][0x380] ;  /* 0x00007000ff1077ac */ /* 0x000e620008000c00 */
[----:B------:R-:W-:-:S05]  /*06f0*/  IMAD.IADD R3, R6, 0x1, R9 ;  /* 0x0000000106037824 */ /* 0x000fca00078e0209 */
[----:B-1----:R-:W-:Y:S02]  /*0700*/  IADD3 R4, P0, PT, R3, UR16, RZ ;  /* 0x0000001003047c10 */ /* 0x002fe4000ff1e0ff */
[----:B------:R-:W-:Y:S02]  /*0710*/  IADD3 R2, P1, PT, R9, UR18, RZ ;  /* 0x0000001209027c10 */ /* 0x000fe4000ff3e0ff */
[----:B------:R-:W-:-:S03]  /*0720*/  LEA.HI.X.SX32 R5, R3, UR17, 0x1, P0 ;  /* 0x0000001103057c11 */ /* 0x000fc600080f0eff */
[----:B------:R-:W-:Y:S02]  /*0730*/  IMAD.X R3, RZ, RZ, UR19, P1 ;  /* 0x00000013ff037e24 */ /* 0x000fe400088e06ff */
        /* <DEDUP_REMOVED lines=16> */
[----:B------:R-:W-:Y:S01]  /*0840*/  VIADD R9, R9, 0x8 ;  /* 0x0000000809097836 */ /* 0x000fe20000000000 */
        /* <DEDUP_REMOVED lines=13> */
[----:B------:R-:W-:Y:S02]  /*0920*/  SEL R8, R8, RZ, !P0 ;  /* 0x000000ff08087207 */ /* 0x000fe40004000000 */
[----:B------:R-:W-:-:S04]  /*0930*/  ISETP.NE.AND P1, PT, R23, R24, PT ;  /* 0x000000181700720c */ /* 0x000fc80003f25270 */
[----:B------:R-:W-:-:S09]  /*0940*/  SEL R8, R8, RZ, !P1 ;  /* 0x000000ff08087207 */ /* 0x000fd20004800000 */
.L_x_8:
[----:B------:R-:W-:Y:S05]  /*0950*/  BRA.U !UP1, `(.L_x_5) ;  /* 0x0000000109bc7547 */ /* 0x000fea000b800000 */
[----:B------:R-:W-:Y:S02]  /*0960*/  UISETP.GE.U32.AND UP0, UPT, UR6, 0x4, UPT ;  /* 0x000000040600788c */ /* 0x000fe4000bf06070 */
[----:B------:R-:W-:-:S04]  /*0970*/  ULOP3.LUT UR5, UR12, 0x3, URZ, 0xc0, !UPT ;  /* 0x000000030c057892 */ /* 0x000fc8000f8ec0ff */
[----:B------:R-:W-:-:S03]  /*0980*/  UISETP.NE.AND UP1, UPT, UR5, URZ, UPT ;  /* 0x000000ff0500728c */ /* 0x000fc6000bf25270 */
[----:B------:R-:W-:Y:S08]  /*0990*/  BRA.U !UP0, `(.L_x_9) ;  /* 0x00000001085c7547 */ /* 0x000ff0000b800000 */
[----:B------:R-:W1:Y:S01]  /*09a0*/  LDCU.128 UR16, c[0x0][0x380] ;  /* 0x00007000ff1077ac */ /* 0x000e620008000c00 */
[----:B------:R-:W-:Y:S01]  /*09b0*/  IMAD.IADD R3, R6, 0x1, R9 ;  /* 0x0000000106037824 */ /* 0x000fe200078e0209 */
[----:B-1----:R-:W-:-:S04]  /*09c0*/  IADD3 R4, P1, PT, R9, UR18, RZ ;  /* 0x0000001209047c10 */ /* 0x002fc8000ff3e0ff */
[----:B------:R-:W-:Y:S01]  /*09d0*/  IADD3 R2, P0, PT, R3, UR16, RZ ;  /* 0x0000001003027c10 */ /* 0x000fe2000ff1e0ff */
[----:B------:R-:W-:-:S03]  /*09e0*/  IMAD.X R5, RZ, RZ, UR19, P1 ;  /* 0x00000013ff057e24 */ /* 0x000fc600088e06ff */
[----:B------:R-:W-:Y:S02]  /*09f0*/  LEA.HI.X.SX32 R3, R3, UR17, 0x1, P0 ;  /* 0x0000001103037c11 */ /* 0x000fe400080f0eff */
[----:B0-----:R-:W2:Y:S04]  /*0a00*/  LDG.E.U8 R10, desc[UR10][R4.64] ;  /* 0x0000000a040a7981 */ /* 0x001ea8000c1e1100 */
[----:B------:R-:W2:Y:S04]  /*0a10*/  LDG.E.U8 R7, desc[UR10][R2.64] ;  /* 0x0000000a02077981 */ /* 0x000ea8000c1e1100 */
[----:B------:R-:W3:Y:S04]  /*0a20*/  LDG.E.U8 R11, desc[UR10][R2.64+0x1] ;  /* 0x0000010a020b7981 */ /* 0x000ee8000c1e1100 */
[----:B------:R-:W3:Y:S04]  /*0a30*/  LDG.E.U8 R12, desc[UR10][R4.64+0x1] ;  /* 0x0000010a040c7981 */ /* 0x000ee8000c1e1100 */
[----:B------:R-:W4:Y:S04]  /*0a40*/  LDG.E.U8 R13, desc[UR10][R2.64+0x2] ;  /* 0x0000020a020d7981 */ /* 0x000f28000c1e1100 */
[----:B------:R-:W4:Y:S04]  /*0a50*/  LDG.E.U8 R14, desc[UR10][R4.64+0x2] ;  /* 0x0000020a040e7981 */ /* 0x000f28000c1e1100 */
        /* <DEDUP_REMOVED lines=10> */
[----:B------:R-:W-:-:S09]  /*0b00*/  SEL R8, R8, RZ, !P1 ;  /* 0x000000ff08087207 */ /* 0x000fd20004800000 */
.L_x_9:
[----:B------:R-:W-:Y:S05]  /*0b10*/  BRA.U !UP1, `(.L_x_5) ;  /* 0x00000001094c7547 */ /* 0x000fea000b800000 */
[----:B------:R-:W1:Y:S01]  /*0b20*/  LDCU.64 UR6, c[0x0][0x388] ;  /* 0x00007100ff0677ac */ /* 0x000e620008000a00 */
[----:B------:R-:W-:Y:S01]  /*0b30*/  IADD3 R0, PT, PT, R0, UR4, R9 ;  /* 0x0000000400007c10 */ /* 0x000fe2000fffe009 */
[----:B------:R-:W2:Y:S01]  /*0b40*/  LDCU.64 UR8, c[0x0][0x380] ;  /* 0x00007000ff0877ac */ /* 0x000ea20008000a00 */
[----:B------:R-:W-:Y:S01]  /*0b50*/  UIADD3 UR5, UPT, UPT, -UR5, URZ, URZ ;  /* 0x000000ff05057290 */ /* 0x000fe2000fffe1ff */
[----:B-1----:R-:W-:-:S05]  /*0b60*/  IADD3 R4, P0, PT, R9, UR6, RZ ;  /* 0x0000000609047c10 */ /* 0x002fca000ff1e0ff */
[----:B--2---:R-:W-:-:S08]  /*0b70*/  IMAD.X R7, RZ, RZ, UR7, P0 ;  /* 0x00000007ff077e24 */ /* 0x004fd000080e06ff */
.L_x_10:
[----:B------:R-:W-:Y:S01]  /*0b80*/  IADD3 R2, P0, PT, R0, UR8, RZ ;  /* 0x0000000800027c10 */ /* 0x000fe2000ff1e0ff */
[----:B------:R-:W-:-:S03]  /*0b90*/  IMAD.MOV.U32 R5, RZ, RZ, R7 ;  /* 0x000000ffff057224 */ /* 0x000fc600078e0007 */
[----:B------:R-:W-:-:S03]  /*0ba0*/  LEA.HI.X.SX32 R3, R0, UR9, 0x1, P0 ;  /* 0x0000000900037c11 */ /* 0x000fc600080f0eff */
[----:B0-----:R0:W2:Y:S04]  /*0bb0*/  LDG.E.U8 R5, desc[UR10][R4.64] ;  /* 0x0000000a04057981 */ /* 0x0010a8000c1e1100 */
[----:B------:R-:W2:Y:S01]  /*0bc0*/  LDG.E.U8 R2, desc[UR10][R2.64] ;  /* 0x0000000a02027981 */ /* 0x000ea2000c1e1100 */
[----:B------:R-:W-:Y:S01]  /*0bd0*/  UIADD3 UR5, UPT, UPT, UR5, 0x1, URZ ;  /* 0x0000000105057890 */ /* 0x000fe2000fffe0ff */
[----:B------:R-:W-:-:S03]  /*0be0*/  VIADD R0, R0, 0x1 ;  /* 0x0000000100007836 */ /* 0x000fc60000000000 */
[----:B------:R-:W-:Y:S01]  /*0bf0*/  UISETP.NE.AND UP0, UPT, UR5, URZ, UPT ;  /* 0x000000ff0500728c */ /* 0x000fe2000bf05270 */
[----:B0-----:R-:W-:-:S05]  /*0c00*/  IADD3 R4, P1, PT, R4, 0x1, RZ ;  /* 0x0000000104047810 */ /* 0x001fca0007f3e0ff */
[----:B------:R-:W-:Y:S01]  /*0c10*/  IMAD.X R7, RZ, RZ, R7, P1 ;  /* 0x000000ffff077224 */ /* 0x000fe200008e0607 */
[----:B--2---:R-:W-:-:S04]  /*0c20*/  ISETP.NE.AND P0, PT, R2, R5, PT ;  /* 0x000000050200720c */ /* 0x004fc80003f05270 */
[----:B------:R-:W-:Y:S01]  /*0c30*/  SEL R8, R8, RZ, !P0 ;  /* 0x000000ff08087207 */ /* 0x000fe20004000000 */
[----:B------:R-:W-:Y:S08]  /*0c40*/  BRA.U UP0, `(.L_x_10) ;  /* 0xfffffffd00cc7547 */ /* 0x000ff0000b83ffff */
.L_x_5:
[----:B------:R-:W1:Y:S02]  /*0c50*/  LDC.64 R2, c[0x0][0x390] ;  /* 0x0000e400ff027b82 */ /* 0x000e640000000a00 */
[----:B-1----:R-:W-:-:S05]  /*0c60*/  IMAD.WIDE R6, R6, 0x4, R2 ;  /* 0x0000000406067825 */ /* 0x002fca00078e0202 */
[----:B0-----:R-:W-:Y:S01]  /*0c70*/  STG.E desc[UR10][R6.64], R8 ;  /* 0x0000000806007986 */ /* 0x001fe2000c10190a */
[----:B------:R-:W-:Y:S05]  /*0c80*/  EXIT ;  /* 0x000000000000794d */ /* 0x000fea0003800000 */
.L_x_11:
        /* <DEDUP_REMOVED lines=15> */
.L_x_13:


//--------------------- .nv.shared.reserved.0     --------------------------
	.section	.nv.shared.reserved.0,"aw",@nobits
	.weak		__nv_reservedSMEM_offset_0_alias
	.size		__nv_reservedSMEM_offset_0_alias, 0, 64
	.other		__nv_reservedSMEM_offset_0_alias,@"STO_CUDA_RESERVED_SHARED STV_DEFAULT"
__nv_reservedSMEM_offset_0_alias:
	.zero		0
	.zero		64


//--------------------- .nv.constant0._Z31nonperiodic_version_binary_treePcS_PiS0_i --------------------------
	.section	.nv.constant0._Z31nonperiodic_version_binary_treePcS_PiS0_i,"a",@progbits
	.sectionflags	@""
	.align	4
.nv.constant0._Z31nonperiodic_version_binary_treePcS_PiS0_i:
	.zero		932


//--------------------- .nv.constant0._Z11brute_forcePcS_Piii --------------------------
	.section	.nv.constant0._Z11brute_forcePcS_Piii,"a",@progbits
	.sectionflags	@""
	.align	4
.nv.constant0._Z11brute_forcePcS_Piii:
	.zero		928


//--------------------- SYMBOLS --------------------------

	.type		.nv.reservedSmem.offset0,@object
	.size		.nv.reservedSmem.offset0,0x4
